//
// Generated by NVIDIA NVVM Compiler
//
// Compiler Build ID: CL-36424714
// Cuda compilation tools, release 13.0, V13.0.88
// Based on NVVM 20.0.0
//

.version 9.0
.target sm_100
.address_size 64

	// .globl	_Z7SSTTestPfPii

.visible .entry _Z7SSTTestPfPii(
	.param .u64 .ptr .align 1 _Z7SSTTestPfPii_param_0,
	.param .u64 .ptr .align 1 _Z7SSTTestPfPii_param_1,
	.param .u32 _Z7SSTTestPfPii_param_2
)
{
	.reg .pred 	%p<3>;
	.reg .b32 	%r<7>;
	.reg .b32 	%f<2>;
	.reg .b64 	%rd<8>;

	ld.param.u64 	%rd1, [_Z7SSTTestPfPii_param_0];
	ld.param.u64 	%rd2, [_Z7SSTTestPfPii_param_1];
	ld.param.u32 	%r3, [_Z7SSTTestPfPii_param_2];
	mov.u32 	%r1, %tid.x;
	setp.ge.s32 	%p1, %r1, %r3;
	@%p1 bra 	$L__BB0_3;
	cvta.to.global.u64 	%rd4, %rd1;
	mul.wide.u32 	%rd5, %r1, 4;
	add.s64 	%rd6, %rd4, %rd5;
	ld.global.f32 	%f1, [%rd6];
	// begin inline asm
	/*
	// end inline asm
	// begin inline asm
	CPTX_BEGIN
	// end inline asm
	// begin inline asm
	.sstarr .align 4 .b8 _Z9MatrixMulPfS_Pii__sst_var[32];
	// end inline asm
	// begin inline asm
	sst.sstarr.f32 %r4, [%rd1], %r1, %f1;
	// end inline asm
	// begin inline asm
	CPTX_END
	// end inline asm
	// begin inline asm
	*/
	// end inline asm
	add.s32 	%r6, %r3, -1;
	setp.ne.s32 	%p2, %r1, %r6;
	@%p2 bra 	$L__BB0_3;
	cvta.to.global.u64 	%rd7, %rd2;
	st.global.u32 	[%rd7], %r4;
$L__BB0_3:
	ret;

}


// ===== COMPILED SASS (sm_100) =====

	.target	sm_100

	.elftype	@"ET_EXEC"


//--------------------- .note.nv.tkinfo           --------------------------
	.section	.note.nv.tkinfo,"",@"SHT_NOTE"
	.sectionflags	@"SHF_NOTE_NV_TKINFO"
	.tkinfo
        /*0018*/ 	.word	0x00000002
        /*0030*/ 	.string	""
        /*0030*/ 	.string	"ptxas"
        /*0030*/ 	.string	"Cuda compilation tools, release 13.0, V13.0.88"
        /*0030*/ 	.string	"Build cuda_13.0.r13.0/compiler.36424714_0"
        /*0030*/ 	.string	"-arch sm_100 -m 64 "



//--------------------- .note.nv.cuinfo           --------------------------
	.section	.note.nv.cuinfo,"",@"SHT_NOTE"
	.sectionflags	@"SHF_NOTE_NV_CUINFO"
        /*0018*/ 	.short	0x0002
        /*001a*/ 	.short	0x0064
        /*001c*/ 	.short	0x0082
	.zero		2


//--------------------- .nv.info                  --------------------------
	.section	.nv.info,"",@"SHT_CUDA_INFO"
	.align	4


	//----- nvinfo : EIATTR_REGCOUNT
	.align		4
        /*0000*/ 	.byte	0x04, 0x2f
        /*0002*/ 	.short	(.L_1 - .L_0)
	.align		4
.L_0:
        /*0004*/ 	.word	index@(_Z7SSTTestPfPii)
        /*0008*/ 	.word	0x00000006


	//----- nvinfo : EIATTR_FRAME_SIZE
	.align		4
.L_1:
        /*000c*/ 	.byte	0x04, 0x11
        /*000e*/ 	.short	(.L_3 - .L_2)
	.align		4
.L_2:
        /*0010*/ 	.word	index@(_Z7SSTTestPfPii)
        /*0014*/ 	.word	0x00000000


	//----- nvinfo : EIATTR_MIN_STACK_SIZE
	.align		4
.L_3:
        /*0018*/ 	.byte	0x04, 0x12
        /*001a*/ 	.short	(.L_5 - .L_4)
	.align		4
.L_4:
        /*001c*/ 	.word	index@(_Z7SSTTestPfPii)
        /*0020*/ 	.word	0x00000000
.L_5:


//--------------------- .nv.compat                --------------------------
	.section	.nv.compat,"",@"SHT_CUDA_COMPAT_INFO"
	.align	4
        /*0000*/ 	.byte	0x02, 0x09, 0x00, 0x00, 0x02, 0x02, 0x01, 0x00, 0x02, 0x05, 0x05, 0x00, 0x03, 0x07, 0x01, 0x01
        /*0010*/ 	.byte	0x02, 0x03, 0x00, 0x00, 0x02, 0x06, 0x01, 0x00, 0x04, 0x0b, 0x08, 0x00, 0x09, 0x00, 0x00, 0x00
        /*0020*/ 	.byte	0x00, 0x00, 0x00, 0x00


//--------------------- .nv.info._Z7SSTTestPfPii  --------------------------
	.section	.nv.info._Z7SSTTestPfPii,"",@"SHT_CUDA_INFO"
	.sectionflags	@""
	.align	4


	//----- nvinfo : EIATTR_CUDA_API_VERSION
	.align		4
        /*0000*/ 	.byte	0x04, 0x37
        /*0002*/ 	.short	(.L_7 - .L_6)
.L_6:
        /*0004*/ 	.word	0x00000082


	//----- nvinfo : EIATTR_KPARAM_INFO
	.align		4
.L_7:
        /*0008*/ 	.byte	0x04, 0x17
        /*000a*/ 	.short	(.L_9 - .L_8)
.L_8:
        /*000c*/ 	.word	0x00000000
        /*0010*/ 	.short	0x0002
        /*0012*/ 	.short	0x0010
        /*0014*/ 	.byte	0x00, 0xf0, 0x11, 0x00


	//----- nvinfo : EIATTR_KPARAM_INFO
	.align		4
.L_9:
        /*0018*/ 	.byte	0x04, 0x17
        /*001a*/ 	.short	(.L_11 - .L_10)
.L_10:
        /*001c*/ 	.word	0x00000000
        /*0020*/ 	.short	0x0001
        /*0022*/ 	.short	0x0008
        /*0024*/ 	.byte	0x00, 0xf5, 0x21, 0x00


	//----- nvinfo : EIATTR_KPARAM_INFO
	.align		4
.L_11:
        /*0028*/ 	.byte	0x04, 0x17
        /*002a*/ 	.short	(.L_13 - .L_12)
.L_12:
        /*002c*/ 	.word	0x00000000
        /*0030*/ 	.short	0x0000
        /*0032*/ 	.short	0x0000
        /*0034*/ 	.byte	0x00, 0xf5, 0x21, 0x00


	//----- nvinfo : EIATTR_SPARSE_MMA_MASK
	.align		4
.L_13:
        /*0038*/ 	.byte	0x03, 0x50
        /*003a*/ 	.short	0x0000


	//----- nvinfo : EIATTR_MAXREG_COUNT
	.align		4
        /*003c*/ 	.byte	0x03, 0x1b
        /*003e*/ 	.short	0x00ff


	//----- nvinfo : EIATTR_MERCURY_ISA_VERSION
	.align		4
        /*0040*/ 	.byte	0x03, 0x5f
        /*0042*/ 	.short	0x0101


	//----- nvinfo : EIATTR_VRC_CTA_INIT_COUNT
	.align		4
        /*0044*/ 	.byte	0x02, 0x4a
	.zero		1
	.zero		1


	//----- nvinfo : EIATTR_EXIT_INSTR_OFFSETS
	.align		4
        /*0048*/ 	.byte	0x04, 0x1c
        /*004a*/ 	.short	(.L_15 - .L_14)


	//   ....[0]....
.L_14:
        /*004c*/ 	.word	0x00000040


	//   ....[1]....
        /*0050*/ 	.word	0x00000070


	//   ....[2]....
        /*0054*/ 	.word	0x000000b0


	//----- nvinfo : EIATTR_CBANK_PARAM_SIZE
	.align		4
.L_15:
        /*0058*/ 	.byte	0x03, 0x19
        /*005a*/ 	.short	0x0014


	//----- nvinfo : EIATTR_PARAM_CBANK
	.align		4
        /*005c*/ 	.byte	0x04, 0x0a
        /*005e*/ 	.short	(.L_17 - .L_16)
	.align		4
.L_16:
        /*0060*/ 	.word	index@(.nv.constant0._Z7SSTTestPfPii)
        /*0064*/ 	.short	0x0380
        /*0066*/ 	.short	0x0014


	//----- nvinfo : EIATTR_SW_WAR
	.align		4
.L_17:
        /*0068*/ 	.byte	0x04, 0x36
        /*006a*/ 	.short	(.L_19 - .L_18)
.L_18:
        /*006c*/ 	.word	0x00000008
.L_19:


//--------------------- .nv.callgraph             --------------------------
	.section	.nv.callgraph,"",@"SHT_CUDA_CALLGRAPH"
	.align	4
	.sectionentsize	8
	.align		4
        /*0000*/ 	.word	0x00000000
	.align		4
        /*0004*/ 	.word	0xffffffff
	.align		4
        /*0008*/ 	.word	0x00000000
	.align		4
        /*000c*/ 	.word	0xfffffffe
	.align		4
        /*0010*/ 	.word	0x00000000
	.align		4
        /*0014*/ 	.word	0xfffffffd
	.align		4
        /*0018*/ 	.word	0x00000000
	.align		4
        /*001c*/ 	.word	0xfffffffc


//--------------------- .text._Z7SSTTestPfPii     --------------------------
	.section	.text._Z7SSTTestPfPii,"ax",@progbits
	.align	128
        .global         _Z7SSTTestPfPii
        .type           _Z7SSTTestPfPii,@function
        .size           _Z7SSTTestPfPii,(.L_x_1 - _Z7SSTTestPfPii)
        .other          _Z7SSTTestPfPii,@"STO_CUDA_ENTRY STV_DEFAULT"
_Z7SSTTestPfPii:
.text._Z7SSTTestPfPii:
[----:B------:R-:W0:Y:S01]  /*0000*/  LDC R1, c[0x0][0x37c] ;  /* 0x0000df00ff017b82 */ /* 0x000e220000000800 */
[----:B------:R-:W1:Y:S01]  /*0010*/  S2R R0, SR_TID.X ;  /* 0x0000000000007919 */ /* 0x000e620000002100 */
[----:B------:R-:W1:Y:S02]  /*0020*/  LDCU UR5, c[0x0][0x390] ;  /* 0x00007200ff0577ac */ /* 0x000e640008000800 */
[----:B-1----:R-:W-:-:S13]  /*0030*/  ISETP.GE.AND P0, PT, R0, UR5, PT ;  /* 0x0000000500007c0c */ /* 0x002fda000bf06270 */
[----:B------:R-:W-:Y:S05]  /*0040*/  @P0 EXIT ;  /* 0x000000000000094d */ /* 0x000fea0003800000 */
[----:B------:R-:W-:-:S06]  /*0050*/  UIADD3 UR4, UPT, UPT, UR5, -0x1, URZ ;  /* 0xffffffff05047890 */ /* 0x000fcc000fffe0ff */
[----:B------:R-:W-:-:S13]  /*0060*/  ISETP.NE.AND P0, PT, R0, UR4, PT ;  /* 0x0000000400007c0c */ /* 0x000fda000bf05270 */
[----:B------:R-:W-:Y:S05]  /*0070*/  @P0 EXIT ;  /* 0x000000000000094d */ /* 0x000fea0003800000 */
[----:B------:R-:W0:Y:S01]  /*0080*/  LDC.64 R2, c[0x0][0x388] ;  /* 0x0000e200ff027b82 */ /* 0x000e220000000a00 */
[----:B------:R-:W0:Y:S02]  /*0090*/  LDCU.64 UR4, c[0x0][0x358] ;  /* 0x00006b00ff0477ac */ /* 0x000e240008000a00 */
[----:B0-----:R-:W-:Y:S01]  /*00a0*/  STG.E desc[UR4][R2.64], R1 ;  /* 0x0000000102007986 */ /* 0x001fe2000c101904 */
[----:B------:R-:W-:Y:S05]  /*00b0*/  EXIT ;  /* 0x000000000000794d */ /* 0x000fea0003800000 */
.L_x_0:
[----:B------:R-:W-:-:S00]  /*00c0*/  BRA `(.L_x_0) ;  /* 0xfffffffc00fc7947 */ /* 0x000fc0000383ffff */
[----:B------:R-:W-:-:S00]  /*00d0*/  NOP ;  /* 0x0000000000007918 */ /* 0x000fc00000000000 */
        /* <DEDUP_REMOVED lines=10> */
.L_x_1:


//--------------------- .nv.shared.reserved.0     --------------------------
	.section	.nv.shared.reserved.0,"aw",@nobits
	.weak		__nv_reservedSMEM_offset_0_alias
	.size		__nv_reservedSMEM_offset_0_alias, 0, 64
	.other		__nv_reservedSMEM_offset_0_alias,@"STO_CUDA_RESERVED_SHARED STV_DEFAULT"
__nv_reservedSMEM_offset_0_alias:
	.zero		0
	.zero		64


//--------------------- .nv.constant0._Z7SSTTestPfPii --------------------------
	.section	.nv.constant0._Z7SSTTestPfPii,"a",@progbits
	.sectionflags	@""
	.align	4
.nv.constant0._Z7SSTTestPfPii:
	.zero		916


//--------------------- SYMBOLS --------------------------

	.type		.nv.reservedSmem.offset0,@object
	.size		.nv.reservedSmem.offset0,0x4
